	.headerflags	@"EF_CUDA_TEXMODE_UNIFIED EF_CUDA_64BIT_ADDRESS EF_CUDA_ACCELERATORS EF_CUDA_SM90 EF_CUDA_VIRTUAL_SM(EF_CUDA_SM90)"
	.elftype	@"ET_EXEC"


//--------------------- .nv.info                  --------------------------
	.section	.nv.info,"",@"SHT_CUDA_INFO"
	.align	4


	//----- nvinfo : EIATTR_REGCOUNT
	.align		4
        /*0000*/ 	.byte	0x04, 0x2f
        /*0002*/ 	.short	(.L_1 - .L_0)
	.align		4
.L_0:
        /*0004*/ 	.word	index@(triton_poi_fused_convolution_4)
        /*0008*/ 	.word	0x00000016


	//----- nvinfo : EIATTR_MIN_STACK_SIZE
	.align		4
.L_1:
        /*000c*/ 	.byte	0x04, 0x12
        /*000e*/ 	.short	(.L_3 - .L_2)
	.align		4
.L_2:
        /*0010*/ 	.word	index@(triton_poi_fused_convolution_4)
        /*0014*/ 	.word	0x00000000


	//----- nvinfo : EIATTR_FRAME_SIZE
	.align		4
.L_3:
        /*0018*/ 	.byte	0x04, 0x11
        /*001a*/ 	.short	(.L_5 - .L_4)
	.align		4
.L_4:
        /*001c*/ 	.word	index@(triton_poi_fused_convolution_4)
        /*0020*/ 	.word	0x00000000


	//----- nvinfo : EIATTR_MIN_STACK_SIZE
	.align		4
.L_5:
        /*0024*/ 	.byte	0x04, 0x12
        /*0026*/ 	.short	(.L_7 - .L_6)
	.align		4
.L_6:
        /*0028*/ 	.word	index@(triton_poi_fused_convolution_4)
        /*002c*/ 	.word	0x00000000
.L_7:


//--------------------- .nv.info.triton_poi_fused_convolution_4 --------------------------
	.section	.nv.info.triton_poi_fused_convolution_4,"",@"SHT_CUDA_INFO"
	.sectionflags	@""
	.align	4


	//----- nvinfo : EIATTR_CUDA_API_VERSION
	.align		4
        /*0000*/ 	.byte	0x04, 0x37
        /*0002*/ 	.short	(.L_9 - .L_8)
.L_8:
        /*0004*/ 	.word	0x0000007c


	//----- nvinfo : EIATTR_KPARAM_INFO
	.align		4
.L_9:
        /*0008*/ 	.byte	0x04, 0x17
        /*000a*/ 	.short	(.L_11 - .L_10)
.L_10:
        /*000c*/ 	.word	0x00000000
        /*0010*/ 	.short	0x0004
        /*0012*/ 	.short	0x001c
        /*0014*/ 	.byte	0x00, 0xf0, 0x11, 0x00


	//----- nvinfo : EIATTR_KPARAM_INFO
	.align		4
.L_11:
        /*0018*/ 	.byte	0x04, 0x17
        /*001a*/ 	.short	(.L_13 - .L_12)
.L_12:
        /*001c*/ 	.word	0x00000000
        /*0020*/ 	.short	0x0003
        /*0022*/ 	.short	0x0018
        /*0024*/ 	.byte	0x00, 0xf0, 0x11, 0x00


	//----- nvinfo : EIATTR_KPARAM_INFO
	.align		4
.L_13:
        /*0028*/ 	.byte	0x04, 0x17
        /*002a*/ 	.short	(.L_15 - .L_14)
.L_14:
        /*002c*/ 	.word	0x00000000
        /*0030*/ 	.short	0x0002
        /*0032*/ 	.short	0x0010
        /*0034*/ 	.byte	0x00, 0xf4, 0x21, 0x00


	//----- nvinfo : EIATTR_KPARAM_INFO
	.align		4
.L_15:
        /*0038*/ 	.byte	0x04, 0x17
        /*003a*/ 	.short	(.L_17 - .L_16)
.L_16:
        /*003c*/ 	.word	0x00000000
        /*0040*/ 	.short	0x0001
        /*0042*/ 	.short	0x0008
        /*0044*/ 	.byte	0x00, 0xf4, 0x21, 0x00


	//----- nvinfo : EIATTR_KPARAM_INFO
	.align		4
.L_17:
        /*0048*/ 	.byte	0x04, 0x17
        /*004a*/ 	.short	(.L_19 - .L_18)
.L_18:
        /*004c*/ 	.word	0x00000000
        /*0050*/ 	.short	0x0000
        /*0052*/ 	.short	0x0000
        /*0054*/ 	.byte	0x00, 0xf4, 0x21, 0x00


	//----- nvinfo : EIATTR_SPARSE_MMA_MASK
	.align		4
.L_19:
        /*0058*/ 	.byte	0x03, 0x50
        /*005a*/ 	.short	0x0000


	//----- nvinfo : EIATTR_MAXREG_COUNT
	.align		4
        /*005c*/ 	.byte	0x03, 0x1b
        /*005e*/ 	.short	0x00ff


	//----- nvinfo : EIATTR_EXIT_INSTR_OFFSETS
	.align		4
        /*0060*/ 	.byte	0x04, 0x1c
        /*0062*/ 	.short	(.L_21 - .L_20)


	//   ....[0]....
.L_20:
        /*0064*/ 	.word	0x00000360


	//   ....[1]....
        /*0068*/ 	.word	0x00000380


	//----- nvinfo : EIATTR_REQNTID
	.align		4
.L_21:
        /*006c*/ 	.byte	0x04, 0x10
        /*006e*/ 	.short	(.L_23 - .L_22)
.L_22:
        /*0070*/ 	.word	0x00000080
        /*0074*/ 	.word	0x00000001
        /*0078*/ 	.word	0x00000001


	//----- nvinfo : EIATTR_CBANK_PARAM_SIZE
	.align		4
.L_23:
        /*007c*/ 	.byte	0x03, 0x19
        /*007e*/ 	.short	0x0020


	//----- nvinfo : EIATTR_PARAM_CBANK
	.align		4
        /*0080*/ 	.byte	0x04, 0x0a
        /*0082*/ 	.short	(.L_25 - .L_24)
	.align		4
.L_24:
        /*0084*/ 	.word	index@(.nv.constant0.triton_poi_fused_convolution_4)
        /*0088*/ 	.short	0x0210
        /*008a*/ 	.short	0x0020


	//----- nvinfo : EIATTR_SW_WAR
	.align		4
.L_25:
        /*008c*/ 	.byte	0x04, 0x36
        /*008e*/ 	.short	(.L_27 - .L_26)
.L_26:
        /*0090*/ 	.word	0x00000008
.L_27:


//--------------------- .nv.callgraph             --------------------------
	.section	.nv.callgraph,"",@"SHT_CUDA_CALLGRAPH"
	.align	4
	.sectionentsize	8
	.align		4
        /*0000*/ 	.word	0x00000000
	.align		4
        /*0004*/ 	.word	0xffffffff
	.align		4
        /*0008*/ 	.word	0x00000000
	.align		4
        /*000c*/ 	.word	0xfffffffe
	.align		4
        /*0010*/ 	.word	0x00000000
	.align		4
        /*0014*/ 	.word	0xfffffffd
	.align		4
        /*0018*/ 	.word	0x00000000
	.align		4
        /*001c*/ 	.word	0xfffffffc


//--------------------- .text.triton_poi_fused_convolution_4 --------------------------
	.section	.text.triton_poi_fused_convolution_4,"ax",@progbits
	.sectionflags	@"SHF_BARRIERS=1"
	.align	128
        .global         triton_poi_fused_convolution_4
        .type           triton_poi_fused_convolution_4,@function
        .size           triton_poi_fused_convolution_4,(.L_x_1 - triton_poi_fused_convolution_4)
        .other          triton_poi_fused_convolution_4,@"STO_CUDA_ENTRY STV_DEFAULT"
triton_poi_fused_convolution_4:
.text.triton_poi_fused_convolution_4:
[----:B------:R-:W0:Y:S01]  /*0000*/  LDC R1, c[0x0][0x28] ;  /* 0x00000a00ff017b82 */ /* 0x000e220000000800 */
[----:B------:R-:W1:Y:S07]  /*0010*/  S2R R9, SR_CTAID.Y ;  /* 0x0000000000097919 */ /* 0x000e6e0000002600 */
[----:B------:R-:W2:Y:S01]  /*0020*/  LDC.64 R2, c[0x0][0x210] ;  /* 0x00008400ff027b82 */ /* 0x000ea20000000a00 */
[----:B------:R-:W-:Y:S02]  /*0030*/  CS2R R14, SRZ ;  /* 0x00000000000e7805 */ /* 0x000fe4000001ff00 */
[----:B------:R-:W-:Y:S01]  /*0040*/  CS2R R16, SRZ ;  /* 0x0000000000107805 */ /* 0x000fe2000001ff00 */
[----:B------:R-:W3:Y:S01]  /*0050*/  S2R R19, SR_TID.X ;  /* 0x0000000000137919 */ /* 0x000ee20000002100 */
[----:B------:R-:W-:Y:S01]  /*0060*/  ULDC.64 UR6, c[0x0][0x208] ;  /* 0x0000820000067ab9 */ /* 0x000fe20000000a00 */
[----:B------:R-:W4:Y:S01]  /*0070*/  S2R R0, SR_CTAID.X ;  /* 0x0000000000007919 */ /* 0x000f220000002500 */
[----:B-1----:R-:W-:-:S05]  /*0080*/  IMAD.SHL.U32 R8, R9, 0x200, RZ ;  /* 0x0000020009087824 */ /* 0x002fca00078e00ff */
[----:B---3--:R-:W-:Y:S02]  /*0090*/  LOP3.LUT R5, R8, 0x7f, R19, 0xf8, !PT ;  /* 0x0000007f08057812 */ /* 0x008fe400078ef813 */
[----:B----4-:R-:W-:Y:S02]  /*00a0*/  ISETP.GE.AND P0, PT, R0, 0x9, PT ;  /* 0x000000090000780c */ /* 0x010fe40003f06270 */
[C---:B------:R-:W-:Y:S02]  /*00b0*/  LOP3.LUT R7, R5.reuse, 0x80, RZ, 0xfc, !PT ;  /* 0x0000008005077812 */ /* 0x040fe400078efcff */
[C---:B------:R-:W-:Y:S02]  /*00c0*/  LOP3.LUT R11, R5.reuse, 0x100, RZ, 0xfc, !PT ;  /* 0x00000100050b7812 */ /* 0x040fe400078efcff */
[C---:B------:R-:W-:Y:S01]  /*00d0*/  LOP3.LUT R13, R5.reuse, 0x180, RZ, 0xfc, !PT ;  /* 0x00000180050d7812 */ /* 0x040fe200078efcff */
[--C-:B------:R-:W-:Y:S02]  /*00e0*/  IMAD R5, R5, 0x9, R0.reuse ;  /* 0x0000000905057824 */ /* 0x100fe400078e0200 */
[----:B------:R-:W-:-:S02]  /*00f0*/  IMAD R7, R7, 0x9, R0 ;  /* 0x0000000907077824 */ /* 0x000fc400078e0200 */
[--C-:B------:R-:W-:Y:S02]  /*0100*/  IMAD R11, R11, 0x9, R0.reuse ;  /* 0x000000090b0b7824 */ /* 0x100fe400078e0200 */
[----:B------:R-:W-:Y:S02]  /*0110*/  IMAD R13, R13, 0x9, R0 ;  /* 0x000000090d0d7824 */ /* 0x000fe400078e0200 */
[----:B--2---:R-:W-:-:S04]  /*0120*/  IMAD.WIDE R4, R5, 0x4, R2 ;  /* 0x0000000405047825 */ /* 0x004fc800078e0202 */
[--C-:B------:R-:W-:Y:S01]  /*0130*/  IMAD.WIDE R6, R7, 0x4, R2.reuse ;  /* 0x0000000407067825 */ /* 0x100fe200078e0202 */
[----:B------:R-:W2:Y:S03]  /*0140*/  @!P0 LDG.E.EL R14, desc[UR6][R4.64] ;  /* 0x00000006040e8981 */ /* 0x000ea6000c2e1900 */
[--C-:B------:R-:W-:Y:S01]  /*0150*/  IMAD.WIDE R10, R11, 0x4, R2.reuse ;  /* 0x000000040b0a7825 */ /* 0x100fe200078e0202 */
[----:B------:R-:W3:Y:S03]  /*0160*/  @!P0 LDG.E.EL R15, desc[UR6][R6.64] ;  /* 0x00000006060f8981 */ /* 0x000ee6000c2e1900 */
[----:B------:R-:W-:Y:S01]  /*0170*/  IMAD.WIDE R2, R13, 0x4, R2 ;  /* 0x000000040d027825 */ /* 0x000fe200078e0202 */
[----:B------:R1:W4:Y:S04]  /*0180*/  @!P0 LDG.E.EL R16, desc[UR6][R10.64] ;  /* 0x000000060a108981 */ /* 0x000328000c2e1900 */
[----:B------:R5:W4:Y:S01]  /*0190*/  @!P0 LDG.E.EL R17, desc[UR6][R2.64] ;  /* 0x0000000602118981 */ /* 0x000b22000c2e1900 */
[----:B------:R-:W5:Y:S01]  /*01a0*/  S2UR UR5, SR_CgaCtaId ;  /* 0x00000000000579c3 */ /* 0x000f620000008800 */
[----:B------:R-:W-:Y:S01]  /*01b0*/  UMOV UR4, 0x400 ;  /* 0x0000040000047882 */ /* 0x000fe20000000000 */
[C---:B------:R-:W-:Y:S01]  /*01c0*/  LOP3.LUT R12, R19.reuse, 0x7f, RZ, 0xc0, !PT ;  /* 0x0000007f130c7812 */ /* 0x040fe200078ec0ff */
[----:B------:R-:W-:Y:S01]  /*01d0*/  IMAD.SHL.U32 R13, R19, 0x4, RZ ;  /* 0x00000004130d7824 */ /* 0x000fe200078e00ff */
[----:B-1----:R-:W-:-:S04]  /*01e0*/  SHF.R.S32.HI R10, RZ, 0x16, R9 ;  /* 0x00000016ff0a7819 */ /* 0x002fc80000011409 */
[----:B0----5:R-:W0:Y:S01]  /*01f0*/  LDC.64 R2, c[0x0][0x218] ;  /* 0x00008600ff027b82 */ /* 0x021e220000000a00 */
[----:B------:R-:W-:-:S06]  /*0200*/  UPRMT UR4, UR5, 0x654, UR4 ;  /* 0x0000065405047896 */ /* 0x000fcc0008000004 */
[----:B------:R-:W-:Y:S02]  /*0210*/  LEA R18, R12, UR4, 0x2 ;  /* 0x000000040c127c11 */ /* 0x000fe4000f8e10ff */
[----:B------:R-:W-:-:S04]  /*0220*/  LOP3.LUT R13, R13, 0x1fc, RZ, 0xc0, !PT ;  /* 0x000001fc0d0d7812 */ /* 0x000fc800078ec0ff */
[----:B------:R-:W-:Y:S02]  /*0230*/  LEA R6, R13, UR4, 0x2 ;  /* 0x000000040d067c11 */ /* 0x000fe4000f8e10ff */
[----:B------:R-:W-:Y:S02]  /*0240*/  SGXT R10, R10, 0x1 ;  /* 0x000000010a0a781a */ /* 0x000fe40000000200 */
[----:B------:R-:W-:Y:S02]  /*0250*/  LOP3.LUT R13, R8, R13, RZ, 0xfc, !PT ;  /* 0x0000000d080d7212 */ /* 0x000fe400078efcff */
[----:B------:R-:W1:Y:S02]  /*0260*/  LDC.64 R8, c[0x0][0x220] ;  /* 0x00008800ff087b82 */ /* 0x000e640000000a00 */
[----:B------:R-:W-:-:S04]  /*0270*/  LEA.HI R10, R10, R13, RZ, 0x6 ;  /* 0x0000000d0a0a7211 */ /* 0x000fc800078f30ff */
[----:B------:R-:W-:Y:S02]  /*0280*/  LOP3.LUT R12, R10, 0xffffffc0, RZ, 0xc0, !PT ;  /* 0xffffffc00a0c7812 */ /* 0x000fe400078ec0ff */
[----:B------:R-:W-:-:S03]  /*0290*/  SHF.R.S32.HI R10, RZ, 0x6, R10 ;  /* 0x00000006ff0a7819 */ /* 0x000fc6000001140a */
[----:B------:R-:W-:-:S04]  /*02a0*/  IMAD.IADD R13, R13, 0x1, -R12 ;  /* 0x000000010d0d7824 */ /* 0x000fc800078e0a0c */
[----:B------:R-:W-:-:S04]  /*02b0*/  IMAD R13, R0, 0x40, R13 ;  /* 0x00000040000d7824 */ /* 0x000fc800078e020d */
[----:B------:R-:W-:-:S04]  /*02c0*/  IMAD R13, R10, 0x240, R13 ;  /* 0x000002400a0d7824 */ /* 0x000fc800078e020d */
[----:B0-----:R-:W-:-:S04]  /*02d0*/  IMAD.WIDE R2, R13, 0x4, R2 ;  /* 0x000000040d027825 */ /* 0x001fc800078e0202 */
[----:B-1----:R-:W-:Y:S01]  /*02e0*/  IMAD.WIDE R8, R13, 0x4, R8 ;  /* 0x000000040d087825 */ /* 0x002fe200078e0208 */
[----:B--2---:R-:W-:Y:S04]  /*02f0*/  STS [R18], R14 ;  /* 0x0000000e12007388 */ /* 0x004fe80000000800 */
[----:B---3--:R-:W-:Y:S04]  /*0300*/  STS [R18+0x200], R15 ;  /* 0x0002000f12007388 */ /* 0x008fe80000000800 */
[----:B----4-:R-:W-:Y:S04]  /*0310*/  STS [R18+0x400], R16 ;  /* 0x0004001012007388 */ /* 0x010fe80000000800 */
[----:B------:R-:W-:Y:S01]  /*0320*/  STS [R18+0x600], R17 ;  /* 0x0006001112007388 */ /* 0x000fe20000000800 */
[----:B------:R-:W-:Y:S06]  /*0330*/  BAR.SYNC.DEFER_BLOCKING 0x0 ;  /* 0x0000000000007b1d */ /* 0x000fec0000010000 */
[----:B------:R-:W0:Y:S04]  /*0340*/  LDS.128 R4, [R6] ;  /* 0x0000000006047984 */ /* 0x000e280000000c00 */
[----:B0-----:R0:W-:Y:S02]  /*0350*/  @!P0 STG.E.128 desc[UR6][R2.64], R4 ;  /* 0x0000000402008986 */ /* 0x0011e4000c101d06 */
[----:B0-----:R-:W-:Y:S05]  /*0360*/  @P0 EXIT ;  /* 0x000000000000094d */ /* 0x001fea0003800000 */
[----:B------:R-:W-:Y:S01]  /*0370*/  STG.E.128 desc[UR6][R8.64], R4 ;  /* 0x0000000408007986 */ /* 0x000fe2000c101d06 */
[----:B------:R-:W-:Y:S05]  /*0380*/  EXIT ;  /* 0x000000000000794d */ /* 0x000fea0003800000 */
.L_x_0:
[----:B------:R-:W-:-:S00]  /*0390*/  BRA `(.L_x_0) ;  /* 0xfffffffc00fc7947 */ /* 0x000fc0000383ffff */
[----:B------:R-:W-:-:S00]  /*03a0*/  NOP ;  /* 0x0000000000007918 */ /* 0x000fc00000000000 */
        /* <DEDUP_REMOVED lines=13> */
.L_x_1:


//--------------------- .nv.shared.triton_poi_fused_convolution_4 --------------------------
	.section	.nv.shared.triton_poi_fused_convolution_4,"aw",@nobits
	.sectionflags	@""
	.align	16
	.zero		1024


//--------------------- .nv.constant0.triton_poi_fused_convolution_4 --------------------------
	.section	.nv.constant0.triton_poi_fused_convolution_4,"a",@progbits
	.sectionflags	@""
	.align	4
.nv.constant0.triton_poi_fused_convolution_4:
	.zero		560
